//
// Generated by NVIDIA NVVM Compiler
//
// Compiler Build ID: CL-36424714
// Cuda compilation tools, release 13.0, V13.0.88
// Based on NVVM 20.0.0
//

.version 9.0
.target sm_100
.address_size 64

	// .globl	_Z22matrix_mul_cuda_kernelPdS_S_iii

.visible .entry _Z22matrix_mul_cuda_kernelPdS_S_iii(
	.param .u64 .ptr .align 1 _Z22matrix_mul_cuda_kernelPdS_S_iii_param_0,
	.param .u64 .ptr .align 1 _Z22matrix_mul_cuda_kernelPdS_S_iii_param_1,
	.param .u64 .ptr .align 1 _Z22matrix_mul_cuda_kernelPdS_S_iii_param_2,
	.param .u32 _Z22matrix_mul_cuda_kernelPdS_S_iii_param_3,
	.param .u32 _Z22matrix_mul_cuda_kernelPdS_S_iii_param_4,
	.param .u32 _Z22matrix_mul_cuda_kernelPdS_S_iii_param_5
)
{
	.reg .pred 	%p<11>;
	.reg .b32 	%r<42>;
	.reg .b64 	%rd<40>;
	.reg .b64 	%fd<61>;

	ld.param.u64 	%rd8, [_Z22matrix_mul_cuda_kernelPdS_S_iii_param_1];
	ld.param.u64 	%rd9, [_Z22matrix_mul_cuda_kernelPdS_S_iii_param_2];
	ld.param.u32 	%r21, [_Z22matrix_mul_cuda_kernelPdS_S_iii_param_4];
	ld.param.u32 	%r22, [_Z22matrix_mul_cuda_kernelPdS_S_iii_param_5];
	cvta.to.global.u64 	%rd1, %rd9;
	cvta.to.global.u64 	%rd2, %rd8;
	setp.lt.s32 	%p1, %r21, 1;
	@%p1 bra 	$L__BB0_15;
	mov.u32 	%r23, %ctaid.x;
	mov.u32 	%r24, %ntid.x;
	mov.u32 	%r25, %tid.x;
	mad.lo.s32 	%r1, %r24, %r23, %r25;
	setp.lt.s32 	%p2, %r22, 1;
	mul.lo.s32 	%r2, %r22, %r1;
	@%p2 bra 	$L__BB0_15;
	and.b32  	%r3, %r22, 7;
	and.b32  	%r4, %r22, 3;
	and.b32  	%r5, %r22, 2147483640;
	and.b32  	%r6, %r22, 1;
	neg.s32 	%r7, %r5;
	mul.lo.s32 	%r8, %r21, %r1;
	mov.b32 	%r36, 0;
$L__BB0_3:
	ld.param.u64 	%rd38, [_Z22matrix_mul_cuda_kernelPdS_S_iii_param_0];
	setp.lt.u32 	%p3, %r22, 8;
	add.s32 	%r28, %r36, %r8;
	cvta.to.global.u64 	%rd10, %rd38;
	mul.wide.s32 	%rd11, %r28, 8;
	add.s64 	%rd3, %rd10, %rd11;
	mul.lo.s32 	%r10, %r36, %r22;
	mov.b32 	%r40, 0;
	@%p3 bra 	$L__BB0_6;
	mul.wide.u32 	%rd12, %r10, 8;
	add.s64 	%rd13, %rd2, %rd12;
	add.s64 	%rd39, %rd13, 32;
	mov.u32 	%r37, %r2;
	mov.u32 	%r38, %r7;
$L__BB0_5:
	.pragma "nounroll";
	mul.wide.s32 	%rd14, %r37, 8;
	add.s64 	%rd15, %rd1, %rd14;
	ld.global.f64 	%fd1, [%rd3];
	ld.global.f64 	%fd2, [%rd39+-32];
	ld.global.f64 	%fd3, [%rd15];
	fma.rn.f64 	%fd4, %fd1, %fd2, %fd3;
	st.global.f64 	[%rd15], %fd4;
	ld.global.f64 	%fd5, [%rd3];
	ld.global.f64 	%fd6, [%rd39+-24];
	ld.global.f64 	%fd7, [%rd15+8];
	fma.rn.f64 	%fd8, %fd5, %fd6, %fd7;
	st.global.f64 	[%rd15+8], %fd8;
	ld.global.f64 	%fd9, [%rd3];
	ld.global.f64 	%fd10, [%rd39+-16];
	ld.global.f64 	%fd11, [%rd15+16];
	fma.rn.f64 	%fd12, %fd9, %fd10, %fd11;
	st.global.f64 	[%rd15+16], %fd12;
	ld.global.f64 	%fd13, [%rd3];
	ld.global.f64 	%fd14, [%rd39+-8];
	ld.global.f64 	%fd15, [%rd15+24];
	fma.rn.f64 	%fd16, %fd13, %fd14, %fd15;
	st.global.f64 	[%rd15+24], %fd16;
	ld.global.f64 	%fd17, [%rd3];
	ld.global.f64 	%fd18, [%rd39];
	ld.global.f64 	%fd19, [%rd15+32];
	fma.rn.f64 	%fd20, %fd17, %fd18, %fd19;
	st.global.f64 	[%rd15+32], %fd20;
	ld.global.f64 	%fd21, [%rd3];
	ld.global.f64 	%fd22, [%rd39+8];
	ld.global.f64 	%fd23, [%rd15+40];
	fma.rn.f64 	%fd24, %fd21, %fd22, %fd23;
	st.global.f64 	[%rd15+40], %fd24;
	ld.global.f64 	%fd25, [%rd3];
	ld.global.f64 	%fd26, [%rd39+16];
	ld.global.f64 	%fd27, [%rd15+48];
	fma.rn.f64 	%fd28, %fd25, %fd26, %fd27;
	st.global.f64 	[%rd15+48], %fd28;
	ld.global.f64 	%fd29, [%rd3];
	ld.global.f64 	%fd30, [%rd39+24];
	ld.global.f64 	%fd31, [%rd15+56];
	fma.rn.f64 	%fd32, %fd29, %fd30, %fd31;
	st.global.f64 	[%rd15+56], %fd32;
	add.s32 	%r38, %r38, 8;
	add.s64 	%rd39, %rd39, 64;
	add.s32 	%r37, %r37, 8;
	setp.ne.s32 	%p4, %r38, 0;
	mov.u32 	%r40, %r5;
	@%p4 bra 	$L__BB0_5;
$L__BB0_6:
	setp.eq.s32 	%p5, %r3, 0;
	@%p5 bra 	$L__BB0_14;
	add.s32 	%r29, %r3, -1;
	setp.lt.u32 	%p6, %r29, 3;
	@%p6 bra 	$L__BB0_9;
	ld.global.f64 	%fd33, [%rd3];
	add.s32 	%r30, %r40, %r10;
	mul.wide.u32 	%rd16, %r30, 8;
	add.s64 	%rd17, %rd2, %rd16;
	ld.global.f64 	%fd34, [%rd17];
	add.s32 	%r31, %r40, %r2;
	mul.wide.s32 	%rd18, %r31, 8;
	add.s64 	%rd19, %rd1, %rd18;
	ld.global.f64 	%fd35, [%rd19];
	fma.rn.f64 	%fd36, %fd33, %fd34, %fd35;
	st.global.f64 	[%rd19], %fd36;
	ld.global.f64 	%fd37, [%rd3];
	cvt.u64.u32 	%rd20, %r10;
	cvt.u64.u32 	%rd21, %r40;
	add.s64 	%rd22, %rd21, %rd20;
	shl.b64 	%rd23, %rd22, 3;
	add.s64 	%rd24, %rd2, %rd23;
	ld.global.f64 	%fd38, [%rd24+8];
	ld.global.f64 	%fd39, [%rd19+8];
	fma.rn.f64 	%fd40, %fd37, %fd38, %fd39;
	st.global.f64 	[%rd19+8], %fd40;
	ld.global.f64 	%fd41, [%rd3];
	ld.global.f64 	%fd42, [%rd24+16];
	ld.global.f64 	%fd43, [%rd19+16];
	fma.rn.f64 	%fd44, %fd41, %fd42, %fd43;
	st.global.f64 	[%rd19+16], %fd44;
	ld.global.f64 	%fd45, [%rd3];
	ld.global.f64 	%fd46, [%rd24+24];
	ld.global.f64 	%fd47, [%rd19+24];
	fma.rn.f64 	%fd48, %fd45, %fd46, %fd47;
	st.global.f64 	[%rd19+24], %fd48;
	add.s32 	%r40, %r40, 4;
$L__BB0_9:
	setp.eq.s32 	%p7, %r4, 0;
	@%p7 bra 	$L__BB0_14;
	setp.eq.s32 	%p8, %r4, 1;
	@%p8 bra 	$L__BB0_12;
	ld.global.f64 	%fd49, [%rd3];
	add.s32 	%r32, %r40, %r10;
	mul.wide.u32 	%rd25, %r32, 8;
	add.s64 	%rd26, %rd2, %rd25;
	ld.global.f64 	%fd50, [%rd26];
	add.s32 	%r33, %r40, %r2;
	mul.wide.s32 	%rd27, %r33, 8;
	add.s64 	%rd28, %rd1, %rd27;
	ld.global.f64 	%fd51, [%rd28];
	fma.rn.f64 	%fd52, %fd49, %fd50, %fd51;
	st.global.f64 	[%rd28], %fd52;
	ld.global.f64 	%fd53, [%rd3];
	cvt.u64.u32 	%rd29, %r10;
	cvt.u64.u32 	%rd30, %r40;
	add.s64 	%rd31, %rd30, %rd29;
	shl.b64 	%rd32, %rd31, 3;
	add.s64 	%rd33, %rd2, %rd32;
	ld.global.f64 	%fd54, [%rd33+8];
	ld.global.f64 	%fd55, [%rd28+8];
	fma.rn.f64 	%fd56, %fd53, %fd54, %fd55;
	st.global.f64 	[%rd28+8], %fd56;
	add.s32 	%r40, %r40, 2;
$L__BB0_12:
	setp.eq.s32 	%p9, %r6, 0;
	@%p9 bra 	$L__BB0_14;
	ld.global.f64 	%fd57, [%rd3];
	add.s32 	%r34, %r40, %r10;
	mul.wide.u32 	%rd34, %r34, 8;
	add.s64 	%rd35, %rd2, %rd34;
	ld.global.f64 	%fd58, [%rd35];
	add.s32 	%r35, %r40, %r2;
	mul.wide.s32 	%rd36, %r35, 8;
	add.s64 	%rd37, %rd1, %rd36;
	ld.global.f64 	%fd59, [%rd37];
	fma.rn.f64 	%fd60, %fd57, %fd58, %fd59;
	st.global.f64 	[%rd37], %fd60;
$L__BB0_14:
	add.s32 	%r36, %r36, 1;
	setp.ne.s32 	%p10, %r36, %r21;
	@%p10 bra 	$L__BB0_3;
$L__BB0_15:
	ret;

}


// ===== COMPILED SASS (sm_100) =====

	.target	sm_100

	.elftype	@"ET_EXEC"


//--------------------- .note.nv.tkinfo           --------------------------
	.section	.note.nv.tkinfo,"",@"SHT_NOTE"
	.sectionflags	@"SHF_NOTE_NV_TKINFO"
	.tkinfo
        /*0018*/ 	.word	0x00000002
        /*0030*/ 	.string	""
        /*0030*/ 	.string	"ptxas"
        /*0030*/ 	.string	"Cuda compilation tools, release 13.0, V13.0.88"
        /*0030*/ 	.string	"Build cuda_13.0.r13.0/compiler.36424714_0"
        /*0030*/ 	.string	"-arch sm_100 -m 64 "



//--------------------- .note.nv.cuinfo           --------------------------
	.section	.note.nv.cuinfo,"",@"SHT_NOTE"
	.sectionflags	@"SHF_NOTE_NV_CUINFO"
        /*0018*/ 	.short	0x0002
        /*001a*/ 	.short	0x0064
        /*001c*/ 	.short	0x0082
	.zero		2


//--------------------- .nv.info                  --------------------------
	.section	.nv.info,"",@"SHT_CUDA_INFO"
	.align	4


	//----- nvinfo : EIATTR_REGCOUNT
	.align		4
        /*0000*/ 	.byte	0x04, 0x2f
        /*0002*/ 	.short	(.L_1 - .L_0)
	.align		4
.L_0:
        /*0004*/ 	.word	index@(_Z22matrix_mul_cuda_kernelPdS_S_iii)
        /*0008*/ 	.word	0x0000001c


	//----- nvinfo : EIATTR_FRAME_SIZE
	.align		4
.L_1:
        /*000c*/ 	.byte	0x04, 0x11
        /*000e*/ 	.short	(.L_3 - .L_2)
	.align		4
.L_2:
        /*0010*/ 	.word	index@(_Z22matrix_mul_cuda_kernelPdS_S_iii)
        /*0014*/ 	.word	0x00000000


	//----- nvinfo : EIATTR_MIN_STACK_SIZE
	.align		4
.L_3:
        /*0018*/ 	.byte	0x04, 0x12
        /*001a*/ 	.short	(.L_5 - .L_4)
	.align		4
.L_4:
        /*001c*/ 	.word	index@(_Z22matrix_mul_cuda_kernelPdS_S_iii)
        /*0020*/ 	.word	0x00000000
.L_5:


//--------------------- .nv.compat                --------------------------
	.section	.nv.compat,"",@"SHT_CUDA_COMPAT_INFO"
	.align	4
        /*0000*/ 	.byte	0x02, 0x09, 0x00, 0x00, 0x02, 0x02, 0x01, 0x00, 0x02, 0x05, 0x05, 0x00, 0x03, 0x07, 0x01, 0x01
        /*0010*/ 	.byte	0x02, 0x03, 0x00, 0x00, 0x02, 0x06, 0x01, 0x00, 0x04, 0x0b, 0x08, 0x00, 0x01, 0x00, 0x00, 0x00
        /*0020*/ 	.byte	0x00, 0x00, 0x00, 0x00


//--------------------- .nv.info._Z22matrix_mul_cuda_kernelPdS_S_iii --------------------------
	.section	.nv.info._Z22matrix_mul_cuda_kernelPdS_S_iii,"",@"SHT_CUDA_INFO"
	.sectionflags	@""
	.align	4


	//----- nvinfo : EIATTR_CUDA_API_VERSION
	.align		4
        /*0000*/ 	.byte	0x04, 0x37
        /*0002*/ 	.short	(.L_7 - .L_6)
.L_6:
        /*0004*/ 	.word	0x00000082


	//----- nvinfo : EIATTR_KPARAM_INFO
	.align		4
.L_7:
        /*0008*/ 	.byte	0x04, 0x17
        /*000a*/ 	.short	(.L_9 - .L_8)
.L_8:
        /*000c*/ 	.word	0x00000000
        /*0010*/ 	.short	0x0005
        /*0012*/ 	.short	0x0020
        /*0014*/ 	.byte	0x00, 0xf0, 0x11, 0x00


	//----- nvinfo : EIATTR_KPARAM_INFO
	.align		4
.L_9:
        /*0018*/ 	.byte	0x04, 0x17
        /*001a*/ 	.short	(.L_11 - .L_10)
.L_10:
        /*001c*/ 	.word	0x00000000
        /*0020*/ 	.short	0x0004
        /*0022*/ 	.short	0x001c
        /*0024*/ 	.byte	0x00, 0xf0, 0x11, 0x00


	//----- nvinfo : EIATTR_KPARAM_INFO
	.align		4
.L_11:
        /*0028*/ 	.byte	0x04, 0x17
        /*002a*/ 	.short	(.L_13 - .L_12)
.L_12:
        /*002c*/ 	.word	0x00000000
        /*0030*/ 	.short	0x0003
        /*0032*/ 	.short	0x0018
        /*0034*/ 	.byte	0x00, 0xf0, 0x11, 0x00


	//----- nvinfo : EIATTR_KPARAM_INFO
	.align		4
.L_13:
        /*0038*/ 	.byte	0x04, 0x17
        /*003a*/ 	.short	(.L_15 - .L_14)
.L_14:
        /*003c*/ 	.word	0x00000000
        /*0040*/ 	.short	0x0002
        /*0042*/ 	.short	0x0010
        /*0044*/ 	.byte	0x00, 0xf5, 0x21, 0x00


	//----- nvinfo : EIATTR_KPARAM_INFO
	.align		4
.L_15:
        /*0048*/ 	.byte	0x04, 0x17
        /*004a*/ 	.short	(.L_17 - .L_16)
.L_16:
        /*004c*/ 	.word	0x00000000
        /*0050*/ 	.short	0x0001
        /*0052*/ 	.short	0x0008
        /*0054*/ 	.byte	0x00, 0xf5, 0x21, 0x00


	//----- nvinfo : EIATTR_KPARAM_INFO
	.align		4
.L_17:
        /*0058*/ 	.byte	0x04, 0x17
        /*005a*/ 	.short	(.L_19 - .L_18)
.L_18:
        /*005c*/ 	.word	0x00000000
        /*0060*/ 	.short	0x0000
        /*0062*/ 	.short	0x0000
        /*0064*/ 	.byte	0x00, 0xf5, 0x21, 0x00


	//----- nvinfo : EIATTR_SPARSE_MMA_MASK
	.align		4
.L_19:
        /*0068*/ 	.byte	0x03, 0x50
        /*006a*/ 	.short	0x0000


	//----- nvinfo : EIATTR_MAXREG_COUNT
	.align		4
        /*006c*/ 	.byte	0x03, 0x1b
        /*006e*/ 	.short	0x00ff


	//----- nvinfo : EIATTR_MERCURY_ISA_VERSION
	.align		4
        /*0070*/ 	.byte	0x03, 0x5f
        /*0072*/ 	.short	0x0101


	//----- nvinfo : EIATTR_VRC_CTA_INIT_COUNT
	.align		4
        /*0074*/ 	.byte	0x02, 0x4a
	.zero		1
	.zero		1


	//----- nvinfo : EIATTR_EXIT_INSTR_OFFSETS
	.align		4
        /*0078*/ 	.byte	0x04, 0x1c
        /*007a*/ 	.short	(.L_21 - .L_20)


	//   ....[0]....
.L_20:
        /*007c*/ 	.word	0x00000030


	//   ....[1]....
        /*0080*/ 	.word	0x00000090


	//   ....[2]....
        /*0084*/ 	.word	0x00000a50


	//----- nvinfo : EIATTR_CBANK_PARAM_SIZE
	.align		4
.L_21:
        /*0088*/ 	.byte	0x03, 0x19
        /*008a*/ 	.short	0x0024


	//----- nvinfo : EIATTR_PARAM_CBANK
	.align		4
        /*008c*/ 	.byte	0x04, 0x0a
        /*008e*/ 	.short	(.L_23 - .L_22)
	.align		4
.L_22:
        /*0090*/ 	.word	index@(.nv.constant0._Z22matrix_mul_cuda_kernelPdS_S_iii)
        /*0094*/ 	.short	0x0380
        /*0096*/ 	.short	0x0024


	//----- nvinfo : EIATTR_SW_WAR
	.align		4
.L_23:
        /*0098*/ 	.byte	0x04, 0x36
        /*009a*/ 	.short	(.L_25 - .L_24)
.L_24:
        /*009c*/ 	.word	0x00000008
.L_25:


//--------------------- .nv.callgraph             --------------------------
	.section	.nv.callgraph,"",@"SHT_CUDA_CALLGRAPH"
	.align	4
	.sectionentsize	8
	.align		4
        /*0000*/ 	.word	0x00000000
	.align		4
        /*0004*/ 	.word	0xffffffff
	.align		4
        /*0008*/ 	.word	0x00000000
	.align		4
        /*000c*/ 	.word	0xfffffffe
	.align		4
        /*0010*/ 	.word	0x00000000
	.align		4
        /*0014*/ 	.word	0xfffffffd
	.align		4
        /*0018*/ 	.word	0x00000000
	.align		4
        /*001c*/ 	.word	0xfffffffc


//--------------------- .text._Z22matrix_mul_cuda_kernelPdS_S_iii --------------------------
	.section	.text._Z22matrix_mul_cuda_kernelPdS_S_iii,"ax",@progbits
	.align	128
        .global         _Z22matrix_mul_cuda_kernelPdS_S_iii
        .type           _Z22matrix_mul_cuda_kernelPdS_S_iii,@function
        .size           _Z22matrix_mul_cuda_kernelPdS_S_iii,(.L_x_7 - _Z22matrix_mul_cuda_kernelPdS_S_iii)
        .other          _Z22matrix_mul_cuda_kernelPdS_S_iii,@"STO_CUDA_ENTRY STV_DEFAULT"
_Z22matrix_mul_cuda_kernelPdS_S_iii:
.text._Z22matrix_mul_cuda_kernelPdS_S_iii:
[----:B------:R-:W-:Y:S08]  /*0000*/  LDC R1, c[0x0][0x37c] ;  /* 0x0000df00ff017b82 */ /* 0x000ff00000000800 */
[----:B------:R-:W0:Y:S02]  /*0010*/  LDC R0, c[0x0][0x39c] ;  /* 0x0000e700ff007b82 */ /* 0x000e240000000800 */
[----:B0-----:R-:W-:-:S13]  /*0020*/  ISETP.GE.AND P0, PT, R0, 0x1, PT ;  /* 0x000000010000780c */ /* 0x001fda0003f06270 */
[----:B------:R-:W-:Y:S05]  /*0030*/  @!P0 EXIT ;  /* 0x000000000000894d */ /* 0x000fea0003800000 */
[----:B------:R-:W0:Y:S01]  /*0040*/  LDC R7, c[0x0][0x3a0] ;  /* 0x0000e800ff077b82 */ /* 0x000e220000000800 */
[----:B------:R-:W1:Y:S07]  /*0050*/  S2R R3, SR_TID.X ;  /* 0x0000000000037919 */ /* 0x000e6e0000002100 */
[----:B------:R-:W2:Y:S08]  /*0060*/  LDC R0, c[0x0][0x360] ;  /* 0x0000d800ff007b82 */ /* 0x000eb00000000800 */
[----:B------:R-:W3:Y:S01]  /*0070*/  S2UR UR4, SR_CTAID.X ;  /* 0x00000000000479c3 */ /* 0x000ee20000002500 */
[----:B0-----:R-:W-:-:S13]  /*0080*/  ISETP.GE.AND P0, PT, R7, 0x1, PT ;  /* 0x000000010700780c */ /* 0x001fda0003f06270 */
[----:B-123--:R-:W-:Y:S05]  /*0090*/  @!P0 EXIT ;  /* 0x000000000000894d */ /* 0x00efea0003800000 */
[----:B------:R-:W-:Y:S01]  /*00a0*/  IMAD R0, R0, UR4, R3 ;  /* 0x0000000400007c24 */ /* 0x000fe2000f8e0203 */
[C---:B------:R-:W-:Y:S01]  /*00b0*/  LOP3.LUT R4, R7.reuse, 0x7ffffff8, RZ, 0xc0, !PT ;  /* 0x7ffffff807047812 */ /* 0x040fe200078ec0ff */
[----:B------:R-:W0:Y:S01]  /*00c0*/  LDCU.64 UR8, c[0x0][0x358] ;  /* 0x00006b00ff0877ac */ /* 0x000e220008000a00 */
[C---:B------:R-:W-:Y:S01]  /*00d0*/  LOP3.LUT R16, R7.reuse, 0x7, RZ, 0xc0, !PT ;  /* 0x0000000707107812 */ /* 0x040fe200078ec0ff */
[----:B------:R-:W-:Y:S01]  /*00e0*/  IMAD R5, R0, R7, RZ ;  /* 0x0000000700057224 */ /* 0x000fe200078e02ff */
[----:B------:R-:W-:Y:S01]  /*00f0*/  LOP3.LUT R6, R7, 0x3, RZ, 0xc0, !PT ;  /* 0x0000000307067812 */ /* 0x000fe200078ec0ff */
[----:B------:R-:W-:Y:S01]  /*0100*/  IMAD.MOV R7, RZ, RZ, -R4 ;  /* 0x000000ffff077224 */ /* 0x000fe200078e0a04 */
[----:B------:R-:W-:-:S06]  /*0110*/  UMOV UR4, URZ ;  /* 0x000000ff00047c82 */ /* 0x000fcc0008000000 */
.L_x_5:
[----:B-12---:R-:W1:Y:S01]  /*0120*/  LDC R11, c[0x0][0x39c] ;  /* 0x0000e700ff0b7b82 */ /* 0x006e620000000800 */
[----:B------:R-:W2:Y:S01]  /*0130*/  LDCU UR11, c[0x0][0x3a0] ;  /* 0x00007400ff0b77ac */ /* 0x000ea20008000800 */
[----:B------:R-:W-:-:S06]  /*0140*/  IMAD.MOV.U32 R10, RZ, RZ, RZ ;  /* 0x000000ffff0a7224 */ /* 0x000fcc00078e00ff */
[----:B---3--:R-:W3:Y:S01]  /*0150*/  LDC.64 R2, c[0x0][0x380] ;  /* 0x0000e000ff027b82 */ /* 0x008ee20000000a00 */
[----:B--2---:R-:W-:Y:S02]  /*0160*/  UISETP.GE.U32.AND UP0, UPT, UR11, 0x8, UPT ;  /* 0x000000080b00788c */ /* 0x004fe4000bf06070 */
[----:B------:R-:W-:Y:S02]  /*0170*/  UIMAD UR10, UR4, UR11, URZ ;  /* 0x0000000b040a72a4 */ /* 0x000fe4000f8e02ff */
[----:B-1----:R-:W-:Y:S01]  /*0180*/  IMAD R9, R0, R11, UR4 ;  /* 0x0000000400097e24 */ /* 0x002fe2000f8e020b */
[----:B------:R-:W-:-:S06]  /*0190*/  UIADD3 UR4, UPT, UPT, UR4, 0x1, URZ ;  /* 0x0000000104047890 */ /* 0x000fcc000fffe0ff */
[----:B------:R-:W-:Y:S01]  /*01a0*/  ISETP.NE.AND P0, PT, R11, UR4, PT ;  /* 0x000000040b007c0c */ /* 0x000fe2000bf05270 */
[----:B---3--:R-:W-:Y:S01]  /*01b0*/  IMAD.WIDE R2, R9, 0x8, R2 ;  /* 0x0000000809027825 */ /* 0x008fe200078e0202 */
[----:B------:R-:W-:Y:S11]  /*01c0*/  BRA.U !UP0, `(.L_x_0) ;  /* 0x0000000108ec7547 */ /* 0x000ff6000b800000 */
[----:B------:R-:W1:Y:S01]  /*01d0*/  LDCU.64 UR6, c[0x0][0x388] ;  /* 0x00007100ff0677ac */ /* 0x000e620008000a00 */
[----:B------:R-:W-:Y:S01]  /*01e0*/  MOV R12, R5 ;  /* 0x00000005000c7202 */ /* 0x000fe20000000f00 */
[----:B------:R-:W-:Y:S01]  /*01f0*/  IMAD.MOV.U32 R13, RZ, RZ, R7 ;  /* 0x000000ffff0d7224 */ /* 0x000fe200078e0007 */
[----:B-1----:R-:W-:-:S04]  /*0200*/  UIMAD.WIDE.U32 UR6, UR10, 0x8, UR6 ;  /* 0x000000080a0678a5 */ /* 0x002fc8000f8e0006 */
[----:B------:R-:W-:-:S04]  /*0210*/  UIADD3 UR5, UP0, UPT, UR6, 0x20, URZ ;  /* 0x0000002006057890 */ /* 0x000fc8000ff1e0ff */
[----:B------:R-:W-:Y:S02]  /*0220*/  UIADD3.X UR6, UPT, UPT, URZ, UR7, URZ, UP0, !UPT ;  /* 0x00000007ff067290 */ /* 0x000fe400087fe4ff */
[----:B------:R-:W-:-:S04]  /*0230*/  IMAD.U32 R17, RZ, RZ, UR5 ;  /* 0x00000005ff117e24 */ /* 0x000fc8000f8e00ff */
[----:B------:R-:W-:-:S07]  /*0240*/  MOV R20, UR6 ;  /* 0x0000000600147c02 */ /* 0x000fce0008000f00 */
.L_x_1:
[----:B---3--:R-:W1:Y:S01]  /*0250*/  LDC.64 R10, c[0x0][0x390] ;  /* 0x0000e400ff0a7b82 */ /* 0x008e620000000a00 */
[----:B------:R-:W-:Y:S01]  /*0260*/  IMAD.MOV.U32 R8, RZ, RZ, R17 ;  /* 0x000000ffff087224 */ /* 0x000fe200078e0011 */
[----:B0-----:R-:W2:Y:S01]  /*0270*/  LDG.E.64 R14, desc[UR8][R2.64] ;  /* 0x00000008020e7981 */ /* 0x001ea2000c1e1b00 */
[----:B------:R-:W-:-:S05]  /*0280*/  IMAD.MOV.U32 R9, RZ, RZ, R20 ;  /* 0x000000ffff097224 */ /* 0x000fca00078e0014 */
[----:B------:R-:W2:Y:S01]  /*0290*/  LDG.E.64 R18, desc[UR8][R8.64+-0x20] ;  /* 0xffffe00808127981 */ /* 0x000ea2000c1e1b00 */
[----:B-1----:R-:W-:-:S05]  /*02a0*/  IMAD.WIDE R10, R12, 0x8, R10 ;  /* 0x000000080c0a7825 */ /* 0x002fca00078e020a */
[----:B------:R-:W2:Y:S02]  /*02b0*/  LDG.E.64 R20, desc[UR8][R10.64] ;  /* 0x000000080a147981 */ /* 0x000ea4000c1e1b00 */
[----:B--2---:R-:W-:Y:S02]  /*02c0*/  DFMA R18, R14, R18, R20 ;  /* 0x000000120e12722b */ /* 0x004fe40000000014 */
[----:B------:R-:W2:Y:S05]  /*02d0*/  LDG.E.64 R14, desc[UR8][R10.64+0x8] ;  /* 0x000008080a0e7981 */ /* 0x000eaa000c1e1b00 */
[----:B------:R0:W-:Y:S04]  /*02e0*/  STG.E.64 desc[UR8][R10.64], R18 ;  /* 0x000000120a007986 */ /* 0x0001e8000c101b08 */
[----:B------:R-:W2:Y:S04]  /*02f0*/  LDG.E.64 R20, desc[UR8][R2.64] ;  /* 0x0000000802147981 */ /* 0x000ea8000c1e1b00 */
[----:B------:R-:W2:Y:S02]  /*0300*/  LDG.E.64 R22, desc[UR8][R8.64+-0x18] ;  /* 0xffffe80808167981 */ /* 0x000ea4000c1e1b00 */
[----:B--2---:R-:W-:-:S02]  /*0310*/  DFMA R20, R20, R22, R14 ;  /* 0x000000161414722b */ /* 0x004fc4000000000e */
[----:B------:R-:W2:Y:S05]  /*0320*/  LDG.E.64 R14, desc[UR8][R10.64+0x10] ;  /* 0x000010080a0e7981 */ /* 0x000eaa000c1e1b00 */
[----:B------:R1:W-:Y:S04]  /*0330*/  STG.E.64 desc[UR8][R10.64+0x8], R20 ;  /* 0x000008140a007986 */ /* 0x0003e8000c101b08 */
[----:B------:R-:W2:Y:S04]  /*0340*/  LDG.E.64 R22, desc[UR8][R2.64] ;  /* 0x0000000802167981 */ /* 0x000ea8000c1e1b00 */
[----:B------:R-:W2:Y:S02]  /*0350*/  LDG.E.64 R24, desc[UR8][R8.64+-0x10] ;  /* 0xfffff00808187981 */ /* 0x000ea4000c1e1b00 */
[----:B--2---:R-:W-:-:S02]  /*0360*/  DFMA R22, R22, R24, R14 ;  /* 0x000000181616722b */ /* 0x004fc4000000000e */
[----:B------:R-:W2:Y:S05]  /*0370*/  LDG.E.64 R14, desc[UR8][R10.64+0x18] ;  /* 0x000018080a0e7981 */ /* 0x000eaa000c1e1b00 */
[----:B------:R3:W-:Y:S04]  /*0380*/  STG.E.64 desc[UR8][R10.64+0x10], R22 ;  /* 0x000010160a007986 */ /* 0x0007e8000c101b08 */
[----:B0-----:R-:W2:Y:S04]  /*0390*/  LDG.E.64 R18, desc[UR8][R2.64] ;  /* 0x0000000802127981 */ /* 0x001ea8000c1e1b00 */
[----:B------:R-:W2:Y:S02]  /*03a0*/  LDG.E.64 R24, desc[UR8][R8.64+-0x8] ;  /* 0xfffff80808187981 */ /* 0x000ea4000c1e1b00 */
[----:B--2---:R-:W-:-:S02]  /*03b0*/  DFMA R18, R18, R24, R14 ;  /* 0x000000181212722b */ /* 0x004fc4000000000e */
[----:B------:R-:W2:Y:S05]  /*03c0*/  LDG.E.64 R14, desc[UR8][R10.64+0x20] ;  /* 0x000020080a0e7981 */ /* 0x000eaa000c1e1b00 */
[----:B------:R0:W-:Y:S04]  /*03d0*/  STG.E.64 desc[UR8][R10.64+0x18], R18 ;  /* 0x000018120a007986 */ /* 0x0001e8000c101b08 */
[----:B-1----:R-:W2:Y:S04]  /*03e0*/  LDG.E.64 R20, desc[UR8][R2.64] ;  /* 0x0000000802147981 */ /* 0x002ea8000c1e1b00 */
[----:B------:R-:W2:Y:S02]  /*03f0*/  LDG.E.64 R24, desc[UR8][R8.64] ;  /* 0x0000000808187981 */ /* 0x000ea4000c1e1b00 */
[----:B--2---:R-:W-:-:S02]  /*0400*/  DFMA R20, R20, R24, R14 ;  /* 0x000000181414722b */ /* 0x004fc4000000000e */
[----:B------:R-:W2:Y:S05]  /*0410*/  LDG.E.64 R14, desc[UR8][R10.64+0x28] ;  /* 0x000028080a0e7981 */ /* 0x000eaa000c1e1b00 */
[----:B------:R1:W-:Y:S04]  /*0420*/  STG.E.64 desc[UR8][R10.64+0x20], R20 ;  /* 0x000020140a007986 */ /* 0x0003e8000c101b08 */
[----:B---3--:R-:W2:Y:S04]  /*0430*/  LDG.E.64 R22, desc[UR8][R2.64] ;  /* 0x0000000802167981 */ /* 0x008ea8000c1e1b00 */
[----:B------:R-:W2:Y:S02]  /*0440*/  LDG.E.64 R24, desc[UR8][R8.64+0x8] ;  /* 0x0000080808187981 */ /* 0x000ea4000c1e1b00 */
[----:B--2---:R-:W-:-:S02]  /*0450*/  DFMA R22, R22, R24, R14 ;  /* 0x000000181616722b */ /* 0x004fc4000000000e */
[----:B------:R-:W2:Y:S05]  /*0460*/  LDG.E.64 R14, desc[UR8][R10.64+0x30] ;  /* 0x000030080a0e7981 */ /* 0x000eaa000c1e1b00 */
[----:B------:R3:W-:Y:S04]  /*0470*/  STG.E.64 desc[UR8][R10.64+0x28], R22 ;  /* 0x000028160a007986 */ /* 0x0007e8000c101b08 */
[----:B0-----:R-:W2:Y:S04]  /*0480*/  LDG.E.64 R18, desc[UR8][R2.64] ;  /* 0x0000000802127981 */ /* 0x001ea8000c1e1b00 */
[----:B------:R-:W2:Y:S01]  /*0490*/  LDG.E.64 R24, desc[UR8][R8.64+0x10] ;  /* 0x0000100808187981 */ /* 0x000ea2000c1e1b00 */
[----:B------:R-:W-:Y:S01]  /*04a0*/  IADD3 R13, PT, PT, R13, 0x8, RZ ;  /* 0x000000080d0d7810 */ /* 0x000fe20007ffe0ff */
[----:B--2---:R-:W-:-:S02]  /*04b0*/  DFMA R18, R18, R24, R14 ;  /* 0x000000181212722b */ /* 0x004fc4000000000e */
[----:B------:R-:W2:Y:S05]  /*04c0*/  LDG.E.64 R14, desc[UR8][R10.64+0x38] ;  /* 0x000038080a0e7981 */ /* 0x000eaa000c1e1b00 */
[----:B------:R3:W-:Y:S04]  /*04d0*/  STG.E.64 desc[UR8][R10.64+0x30], R18 ;  /* 0x000030120a007986 */ /* 0x0007e8000c101b08 */
[----:B-1----:R-:W2:Y:S04]  /*04e0*/  LDG.E.64 R20, desc[UR8][R2.64] ;  /* 0x0000000802147981 */ /* 0x002ea8000c1e1b00 */
[----:B------:R-:W2:Y:S01]  /*04f0*/  LDG.E.64 R24, desc[UR8][R8.64+0x18] ;  /* 0x0000180808187981 */ /* 0x000ea2000c1e1b00 */
[----:B------:R-:W-:-:S02]  /*0500*/  ISETP.NE.AND P1, PT, R13, RZ, PT ;  /* 0x000000ff0d00720c */ /* 0x000fc40003f25270 */
[----:B------:R-:W-:Y:S01]  /*0510*/  IADD3 R17, P2, PT, R8, 0x40, RZ ;  /* 0x0000004008117810 */ /* 0x000fe20007f5e0ff */
[----:B------:R-:W-:Y:S01]  /*0520*/  VIADD R12, R12, 0x8 ;  /* 0x000000080c0c7836 */ /* 0x000fe20000000000 */
[----:B--2---:R-:W-:-:S03]  /*0530*/  DFMA R14, R20, R24, R14 ;  /* 0x00000018140e722b */ /* 0x004fc6000000000e */
[----:B------:R-:W-:-:S04]  /*0540*/  IMAD.X R20, RZ, RZ, R9, P2 ;  /* 0x000000ffff147224 */ /* 0x000fc800010e0609 */
[----:B------:R3:W-:Y:S02]  /*0550*/  STG.E.64 desc[UR8][R10.64+0x38], R14 ;  /* 0x0000380e0a007986 */ /* 0x0007e4000c101b08 */
[----:B------:R-:W-:Y:S05]  /*0560*/  @P1 BRA `(.L_x_1) ;  /* 0xfffffffc00381947 */ /* 0x000fea000383ffff */
[----:B---3--:R-:W-:-:S07]  /*0570*/  MOV R10, R4 ;  /* 0x00000004000a7202 */ /* 0x008fce0000000f00 */
.L_x_0:
[----:B------:R-:W-:-:S13]  /*0580*/  ISETP.NE.AND P1, PT, R16, RZ, PT ;  /* 0x000000ff1000720c */ /* 0x000fda0003f25270 */
[----:B------:R-:W-:Y:S05]  /*0590*/  @!P1 BRA `(.L_x_2) ;  /* 0x0000000400289947 */ /* 0x000fea0003800000 */
[----:B------:R-:W-:Y:S01]  /*05a0*/  VIADD R8, R16, 0xffffffff ;  /* 0xffffffff10087836 */ /* 0x000fe20000000000 */
[----:B------:R-:W-:-:S04]  /*05b0*/  ISETP.NE.AND P1, PT, R6, RZ, PT ;  /* 0x000000ff0600720c */ /* 0x000fc80003f25270 */
[----:B------:R-:W-:-:S13]  /*05c0*/  ISETP.GE.U32.AND P2, PT, R8, 0x3, PT ;  /* 0x000000030800780c */ /* 0x000fda0003f46070 */
[----:B------:R-:W-:Y:S05]  /*05d0*/  @!P2 BRA `(.L_x_3) ;  /* 0x000000000080a947 */ /* 0x000fea0003800000 */
[----:B------:R-:W1:Y:S01]  /*05e0*/  LDC.64 R20, c[0x0][0x388] ;  /* 0x0000e200ff147b82 */ /* 0x000e620000000a00 */
[----:B------:R-:W-:Y:S01]  /*05f0*/  VIADD R9, R10, UR10 ;  /* 0x0000000a0a097c36 */ /* 0x000fe20008000000 */
[----:B------:R-:W-:Y:S01]  /*0600*/  IADD3 R11, PT, PT, R5, R10, RZ ;  /* 0x0000000a050b7210 */ /* 0x000fe20007ffe0ff */
[----:B0-----:R-:W2:Y:S05]  /*0610*/  LDG.E.64 R14, desc[UR8][R2.64] ;  /* 0x00000008020e7981 */ /* 0x001eaa000c1e1b00 */
[----:B------:R-:W0:Y:S01]  /*0620*/  LDC.64 R12, c[0x0][0x390] ;  /* 0x0000e400ff0c7b82 */ /* 0x000e220000000a00 */
[----:B-1----:R-:W-:-:S07]  /*0630*/  IMAD.WIDE.U32 R20, R9, 0x8, R20 ;  /* 0x0000000809147825 */ /* 0x002fce00078e0014 */
[----:B------:R-:W1:Y:S01]  /*0640*/  LDC.64 R8, c[0x0][0x388] ;  /* 0x0000e200ff087b82 */ /* 0x000e620000000a00 */
[----:B------:R-:W2:Y:S01]  /*0650*/  LDG.E.64 R20, desc[UR8][R20.64] ;  /* 0x0000000814147981 */ /* 0x000ea2000c1e1b00 */
[----:B0-----:R-:W-:-:S05]  /*0660*/  IMAD.WIDE R12, R11, 0x8, R12 ;  /* 0x000000080b0c7825 */ /* 0x001fca00078e020c */
[----:B------:R-:W2:Y:S01]  /*0670*/  LDG.E.64 R18, desc[UR8][R12.64] ;  /* 0x000000080c127981 */ /* 0x000ea2000c1e1b00 */
[----:B------:R-:W-:-:S03]  /*0680*/  IADD3 R11, P2, PT, R10, UR10, RZ ;  /* 0x0000000a0a0b7c10 */ /* 0x000fc6000ff5e0ff */
[----:B------:R-:W3:Y:S02]  /*0690*/  LDG.E.64 R24, desc[UR8][R12.64+0x10] ;  /* 0x000010080c187981 */ /* 0x000ee4000c1e1b00 */
[----:B------:R-:W-:Y:S01]  /*06a0*/  IMAD.X R22, RZ, RZ, RZ, P2 ;  /* 0x000000ffff167224 */ /* 0x000fe200010e06ff */
[----:B-1----:R-:W-:-:S04]  /*06b0*/  LEA R8, P2, R11, R8, 0x3 ;  /* 0x000000080b087211 */ /* 0x002fc800078418ff */
[----:B------:R-:W-:Y:S02]  /*06c0*/  LEA.HI.X R9, R11, R9, R22, 0x3, P2 ;  /* 0x000000090b097211 */ /* 0x000fe400010f1c16 */
[----:B------:R-:W4:Y:S01]  /*06d0*/  LDG.E.64 R22, desc[UR8][R12.64+0x8] ;  /* 0x000008080c167981 */ /* 0x000f22000c1e1b00 */
[----:B--2---:R-:W-:-:S07]  /*06e0*/  DFMA R14, R14, R20, R18 ;  /* 0x000000140e0e722b */ /* 0x004fce0000000012 */
[----:B------:R0:W-:Y:S04]  /*06f0*/  STG.E.64 desc[UR8][R12.64], R14 ;  /* 0x0000000e0c007986 */ /* 0x0001e8000c101b08 */
[----:B------:R-:W4:Y:S04]  /*0700*/  LDG.E.64 R18, desc[UR8][R2.64] ;  /* 0x0000000802127981 */ /* 0x000f28000c1e1b00 */
[----:B------:R-:W4:Y:S02]  /*0710*/  LDG.E.64 R20, desc[UR8][R8.64+0x8] ;  /* 0x0000080808147981 */ /* 0x000f24000c1e1b00 */
[----:B----4-:R-:W-:-:S07]  /*0720*/  DFMA R18, R18, R20, R22 ;  /* 0x000000141212722b */ /* 0x010fce0000000016 */
[----:B------:R1:W-:Y:S04]  /*0730*/  STG.E.64 desc[UR8][R12.64+0x8], R18 ;  /* 0x000008120c007986 */ /* 0x0003e8000c101b08 */
[----:B------:R-:W3:Y:S04]  /*0740*/  LDG.E.64 R20, desc[UR8][R2.64] ;  /* 0x0000000802147981 */ /* 0x000ee8000c1e1b00 */
[----:B------:R-:W3:Y:S02]  /*0750*/  LDG.E.64 R22, desc[UR8][R8.64+0x10] ;  /* 0x0000100808167981 */ /* 0x000ee4000c1e1b00 */
[----:B---3--:R-:W-:-:S02]  /*0760*/  DFMA R20, R20, R22, R24 ;  /* 0x000000161414722b */ /* 0x008fc40000000018 */
[----:B------:R-:W2:Y:S05]  /*0770*/  LDG.E.64 R24, desc[UR8][R12.64+0x18] ;  /* 0x000018080c187981 */ /* 0x000eaa000c1e1b00 */
[----:B------:R1:W-:Y:S04]  /*0780*/  STG.E.64 desc[UR8][R12.64+0x10], R20 ;  /* 0x000010140c007986 */ /* 0x0003e8000c101b08 */
[----:B------:R-:W2:Y:S04]  /*0790*/  LDG.E.64 R22, desc[UR8][R8.64+0x18] ;  /* 0x0000180808167981 */ /* 0x000ea8000c1e1b00 */
[----:B0-----:R-:W2:Y:S01]  /*07a0*/  LDG.E.64 R14, desc[UR8][R2.64] ;  /* 0x00000008020e7981 */ /* 0x001ea2000c1e1b00 */
[----:B------:R-:W-:Y:S01]  /*07b0*/  IADD3 R10, PT, PT, R10, 0x4, RZ ;  /* 0x000000040a0a7810 */ /* 0x000fe20007ffe0ff */
[----:B--2---:R-:W-:-:S07]  /*07c0*/  DFMA R14, R14, R22, R24 ;  /* 0x000000160e0e722b */ /* 0x004fce0000000018 */
[----:B------:R1:W-:Y:S04]  /*07d0*/  STG.E.64 desc[UR8][R12.64+0x18], R14 ;  /* 0x0000180e0c007986 */ /* 0x0003e8000c101b08 */
.L_x_3:
[----:B------:R-:W-:Y:S05]  /*07e0*/  @!P1 BRA `(.L_x_2) ;  /* 0x0000000000949947 */ /* 0x000fea0003800000 */
[----:B------:R-:W-:Y:S01]  /*07f0*/  ISETP.NE.AND P1, PT, R6, 0x1, PT ;  /* 0x000000010600780c */ /* 0x000fe20003f25270 */
[----:B------:R-:W-:-:S12]  /*0800*/  ULOP3.LUT UP0, URZ, UR11, 0x1, URZ, 0xc0, !UPT ;  /* 0x000000010bff7892 */ /* 0x000fd8000f80c0ff */
[----:B------:R-:W-:Y:S05]  /*0810*/  @!P1 BRA `(.L_x_4) ;  /* 0x0000000000589947 */ /* 0x000fea0003800000 */
[----:B------:R-:W2:Y:S01]  /*0820*/  LDC.64 R8, c[0x0][0x388] ;  /* 0x0000e200ff087b82 */ /* 0x000ea20000000a00 */
[----:B------:R-:W-:Y:S01]  /*0830*/  IADD3 R11, PT, PT, R5, R10, RZ ;  /* 0x0000000a050b7210 */ /* 0x000fe20007ffe0ff */
[----:B------:R-:W-:Y:S01]  /*0840*/  VIADD R23, R10, UR10 ;  /* 0x0000000a0a177c36 */ /* 0x000fe20008000000 */
[----:B01----:R-:W3:Y:S05]  /*0850*/  LDG.E.64 R14, desc[UR8][R2.64] ;  /* 0x00000008020e7981 */ /* 0x003eea000c1e1b00 */
[----:B------:R-:W0:Y:S01]  /*0860*/  LDC.64 R12, c[0x0][0x390] ;  /* 0x0000e400ff0c7b82 */ /* 0x000e220000000a00 */
[----:B--2---:R-:W-:-:S07]  /*0870*/  IMAD.WIDE.U32 R22, R23, 0x8, R8 ;  /* 0x0000000817167825 */ /* 0x004fce00078e0008 */
[----:B------:R-:W1:Y:S01]  /*0880*/  LDC.64 R8, c[0x0][0x388] ;  /* 0x0000e200ff087b82 */ /* 0x000e620000000a00 */
[----:B------:R-:W3:Y:S01]  /*0890*/  LDG.E.64 R20, desc[UR8][R22.64] ;  /* 0x0000000816147981 */ /* 0x000ee2000c1e1b00 */
[----:B0-----:R-:W-:-:S05]  /*08a0*/  IMAD.WIDE R12, R11, 0x8, R12 ;  /* 0x000000080b0c7825 */ /* 0x001fca00078e020c */
[----:B------:R-:W3:Y:S01]  /*08b0*/  LDG.E.64 R18, desc[UR8][R12.64] ;  /* 0x000000080c127981 */ /* 0x000ee2000c1e1b00 */
[----:B------:R-:W-:-:S05]  /*08c0*/  IADD3 R11, P1, PT, R10, UR10, RZ ;  /* 0x0000000a0a0b7c10 */ /* 0x000fca000ff3e0ff */
[----:B------:R-:W-:Y:S01]  /*08d0*/  IMAD.X R24, RZ, RZ, RZ, P1 ;  /* 0x000000ffff187224 */ /* 0x000fe200008e06ff */
[----:B-1----:R-:W-:-:S04]  /*08e0*/  LEA R8, P1, R11, R8, 0x3 ;  /* 0x000000080b087211 */ /* 0x002fc800078218ff */
[----:B------:R-:W-:Y:S01]  /*08f0*/  LEA.HI.X R9, R11, R9, R24, 0x3, P1 ;  /* 0x000000090b097211 */ /* 0x000fe200008f1c18 */
[----:B---3--:R-:W-:Y:S01]  /*0900*/  DFMA R14, R14, R20, R18 ;  /* 0x000000140e0e722b */ /* 0x008fe20000000012 */
[----:B------:R-:W2:Y:S06]  /*0910*/  LDG.E.64 R20, desc[UR8][R12.64+0x8] ;  /* 0x000008080c147981 */ /* 0x000eac000c1e1b00 */
[----:B------:R3:W-:Y:S04]  /*0920*/  STG.E.64 desc[UR8][R12.64], R14 ;  /* 0x0000000e0c007986 */ /* 0x0007e8000c101b08 */
[----:B------:R-:W2:Y:S04]  /*0930*/  LDG.E.64 R18, desc[UR8][R2.64] ;  /* 0x0000000802127981 */ /* 0x000ea8000c1e1b00 */
[----:B------:R-:W2:Y:S01]  /*0940*/  LDG.E.64 R8, desc[UR8][R8.64+0x8] ;  /* 0x0000080808087981 */ /* 0x000ea2000c1e1b00 */
[----:B------:R-:W-:Y:S01]  /*0950*/  IADD3 R10, PT, PT, R10, 0x2, RZ ;  /* 0x000000020a0a7810 */ /* 0x000fe20007ffe0ff */
[----:B--2---:R-:W-:-:S07]  /*0960*/  DFMA R18, R18, R8, R20 ;  /* 0x000000081212722b */ /* 0x004fce0000000014 */
[----:B------:R3:W-:Y:S04]  /*0970*/  STG.E.64 desc[UR8][R12.64+0x8], R18 ;  /* 0x000008120c007986 */ /* 0x0007e8000c101b08 */
.L_x_4:
[----:B------:R-:W-:Y:S05]  /*0980*/  BRA.U !UP0, `(.L_x_2) ;  /* 0x00000001082c7547 */ /* 0x000fea000b800000 */
[----:B------:R-:W2:Y:S01]  /*0990*/  LDC.64 R8, c[0x0][0x388] ;  /* 0x0000e200ff087b82 */ /* 0x000ea20000000a00 */
[----:B------:R-:W-:Y:S01]  /*09a0*/  VIADD R11, R10, UR10 ;  /* 0x0000000a0a0b7c36 */ /* 0x000fe20008000000 */
[----:B-1-3--:R-:W-:Y:S01]  /*09b0*/  IADD3 R15, PT, PT, R5, R10, RZ ;  /* 0x0000000a050f7210 */ /* 0x00afe20007ffe0ff */
[----:B0-----:R-:W3:Y:S05]  /*09c0*/  LDG.E.64 R2, desc[UR8][R2.64] ;  /* 0x0000000802027981 */ /* 0x001eea000c1e1b00 */
[----:B------:R-:W0:Y:S01]  /*09d0*/  LDC.64 R12, c[0x0][0x390] ;  /* 0x0000e400ff0c7b82 */ /* 0x000e220000000a00 */
[----:B--2---:R-:W-:-:S06]  /*09e0*/  IMAD.WIDE.U32 R8, R11, 0x8, R8 ;  /* 0x000000080b087825 */ /* 0x004fcc00078e0008 */
[----:B------:R-:W3:Y:S01]  /*09f0*/  LDG.E.64 R8, desc[UR8][R8.64] ;  /* 0x0000000808087981 */ /* 0x000ee2000c1e1b00 */
[----:B0-----:R-:W-:-:S05]  /*0a00*/  IMAD.WIDE R10, R15, 0x8, R12 ;  /* 0x000000080f0a7825 */ /* 0x001fca00078e020c */
[----:B------:R-:W3:Y:S02]  /*0a10*/  LDG.E.64 R12, desc[UR8][R10.64] ;  /* 0x000000080a0c7981 */ /* 0x000ee4000c1e1b00 */
[----:B---3--:R-:W-:-:S07]  /*0a20*/  DFMA R12, R2, R8, R12 ;  /* 0x00000008020c722b */ /* 0x008fce000000000c */
[----:B------:R2:W-:Y:S04]  /*0a30*/  STG.E.64 desc[UR8][R10.64], R12 ;  /* 0x0000000c0a007986 */ /* 0x0005e8000c101b08 */
.L_x_2:
[----:B------:R-:W-:Y:S05]  /*0a40*/  @P0 BRA `(.L_x_5) ;  /* 0xfffffff400b40947 */ /* 0x000fea000383ffff */
[----:B0-----:R-:W-:Y:S05]  /*0a50*/  EXIT ;  /* 0x000000000000794d */ /* 0x001fea0003800000 */
.L_x_6:
[----:B------:R-:W-:-:S00]  /*0a60*/  BRA `(.L_x_6) ;  /* 0xfffffffc00fc7947 */ /* 0x000fc0000383ffff */
[----:B------:R-:W-:-:S00]  /*0a70*/  NOP ;  /* 0x0000000000007918 */ /* 0x000fc00000000000 */
        /* <DEDUP_REMOVED lines=8> */
.L_x_7:


//--------------------- .nv.shared.reserved.0     --------------------------
	.section	.nv.shared.reserved.0,"aw",@nobits
	.weak		__nv_reservedSMEM_offset_0_alias
	.size		__nv_reservedSMEM_offset_0_alias, 0, 64
	.other		__nv_reservedSMEM_offset_0_alias,@"STO_CUDA_RESERVED_SHARED STV_DEFAULT"
__nv_reservedSMEM_offset_0_alias:
	.zero		0
	.zero		64


//--------------------- .nv.constant0._Z22matrix_mul_cuda_kernelPdS_S_iii --------------------------
	.section	.nv.constant0._Z22matrix_mul_cuda_kernelPdS_S_iii,"a",@progbits
	.sectionflags	@""
	.align	4
.nv.constant0._Z22matrix_mul_cuda_kernelPdS_S_iii:
	.zero		932


//--------------------- SYMBOLS --------------------------

	.type		.nv.reservedSmem.offset0,@object
	.size		.nv.reservedSmem.offset0,0x4
